//
// Generated by NVIDIA NVVM Compiler
//
// Compiler Build ID: CL-36424714
// Cuda compilation tools, release 13.0, V13.0.88
// Based on NVVM 20.0.0
//

.version 9.0
.target sm_100
.address_size 64

	// .globl	_Z17computeMaskKernelPiS_ii
.extern .shared .align 16 .b8 temp[];

.visible .entry _Z17computeMaskKernelPiS_ii(
	.param .u64 .ptr .align 1 _Z17computeMaskKernelPiS_ii_param_0,
	.param .u64 .ptr .align 1 _Z17computeMaskKernelPiS_ii_param_1,
	.param .u32 _Z17computeMaskKernelPiS_ii_param_2,
	.param .u32 _Z17computeMaskKernelPiS_ii_param_3
)
{
	.reg .pred 	%p<2>;
	.reg .b32 	%r<10>;
	.reg .b64 	%rd<8>;

	ld.param.u64 	%rd1, [_Z17computeMaskKernelPiS_ii_param_0];
	ld.param.u64 	%rd2, [_Z17computeMaskKernelPiS_ii_param_1];
	ld.param.u32 	%r2, [_Z17computeMaskKernelPiS_ii_param_2];
	ld.param.u32 	%r3, [_Z17computeMaskKernelPiS_ii_param_3];
	mov.u32 	%r4, %tid.x;
	mov.u32 	%r5, %ctaid.x;
	mov.u32 	%r6, %ntid.x;
	mad.lo.s32 	%r1, %r5, %r6, %r4;
	setp.ge.s32 	%p1, %r1, %r3;
	@%p1 bra 	$L__BB0_2;
	cvta.to.global.u64 	%rd3, %rd1;
	cvta.to.global.u64 	%rd4, %rd2;
	mul.wide.s32 	%rd5, %r1, 4;
	add.s64 	%rd6, %rd3, %rd5;
	ld.global.u32 	%r7, [%rd6];
	shr.u32 	%r8, %r7, %r2;
	and.b32  	%r9, %r8, 1;
	add.s64 	%rd7, %rd4, %rd5;
	st.global.u32 	[%rd7], %r9;
$L__BB0_2:
	ret;

}
	// .globl	_Z20computeExclusiveScanPiS_i
.visible .entry _Z20computeExclusiveScanPiS_i(
	.param .u64 .ptr .align 1 _Z20computeExclusiveScanPiS_i_param_0,
	.param .u64 .ptr .align 1 _Z20computeExclusiveScanPiS_i_param_1,
	.param .u32 _Z20computeExclusiveScanPiS_i_param_2
)
{
	.reg .pred 	%p<6>;
	.reg .b32 	%r<26>;
	.reg .b64 	%rd<9>;

	ld.param.u64 	%rd1, [_Z20computeExclusiveScanPiS_i_param_0];
	ld.param.u64 	%rd2, [_Z20computeExclusiveScanPiS_i_param_1];
	ld.param.u32 	%r9, [_Z20computeExclusiveScanPiS_i_param_2];
	mov.u32 	%r1, %tid.x;
	mov.u32 	%r10, %ctaid.x;
	mov.u32 	%r2, %ntid.x;
	mad.lo.s32 	%r3, %r10, %r2, %r1;
	setp.ge.s32 	%p1, %r3, %r9;
	shl.b32 	%r11, %r1, 2;
	mov.u32 	%r12, temp;
	add.s32 	%r4, %r12, %r11;
	@%p1 bra 	$L__BB1_2;
	cvta.to.global.u64 	%rd3, %rd1;
	mul.wide.s32 	%rd4, %r3, 4;
	add.s64 	%rd5, %rd3, %rd4;
	ld.global.u32 	%r14, [%rd5];
	st.shared.u32 	[%r4], %r14;
	bra.uni 	$L__BB1_3;
$L__BB1_2:
	mov.b32 	%r13, 0;
	st.shared.u32 	[%r4], %r13;
$L__BB1_3:
	bar.sync 	0;
	setp.lt.u32 	%p2, %r2, 2;
	@%p2 bra 	$L__BB1_8;
	mov.b32 	%r24, 1;
$L__BB1_5:
	setp.lt.u32 	%p3, %r1, %r24;
	mov.b32 	%r25, 0;
	@%p3 bra 	$L__BB1_7;
	sub.s32 	%r17, %r1, %r24;
	shl.b32 	%r18, %r17, 2;
	add.s32 	%r20, %r12, %r18;
	ld.shared.u32 	%r25, [%r20];
$L__BB1_7:
	bar.sync 	0;
	ld.shared.u32 	%r21, [%r4];
	add.s32 	%r22, %r21, %r25;
	st.shared.u32 	[%r4], %r22;
	bar.sync 	0;
	shl.b32 	%r24, %r24, 1;
	setp.lt.u32 	%p4, %r24, %r2;
	@%p4 bra 	$L__BB1_5;
$L__BB1_8:
	setp.ge.s32 	%p5, %r3, %r9;
	@%p5 bra 	$L__BB1_10;
	ld.shared.u32 	%r23, [%r4];
	cvta.to.global.u64 	%rd6, %rd2;
	mul.wide.s32 	%rd7, %r3, 4;
	add.s64 	%rd8, %rd6, %rd7;
	st.global.u32 	[%rd8], %r23;
$L__BB1_10:
	ret;

}
	// .globl	_Z13scatterKernelPiS_S_S_ii
.visible .entry _Z13scatterKernelPiS_S_S_ii(
	.param .u64 .ptr .align 1 _Z13scatterKernelPiS_S_S_ii_param_0,
	.param .u64 .ptr .align 1 _Z13scatterKernelPiS_S_S_ii_param_1,
	.param .u64 .ptr .align 1 _Z13scatterKernelPiS_S_S_ii_param_2,
	.param .u64 .ptr .align 1 _Z13scatterKernelPiS_S_S_ii_param_3,
	.param .u32 _Z13scatterKernelPiS_S_S_ii_param_4,
	.param .u32 _Z13scatterKernelPiS_S_S_ii_param_5
)
{
	.reg .pred 	%p<3>;
	.reg .b32 	%r<15>;
	.reg .b64 	%rd<19>;

	ld.param.u64 	%rd2, [_Z13scatterKernelPiS_S_S_ii_param_0];
	ld.param.u64 	%rd3, [_Z13scatterKernelPiS_S_S_ii_param_1];
	ld.param.u64 	%rd4, [_Z13scatterKernelPiS_S_S_ii_param_2];
	ld.param.u64 	%rd5, [_Z13scatterKernelPiS_S_S_ii_param_3];
	ld.param.u32 	%r6, [_Z13scatterKernelPiS_S_S_ii_param_4];
	ld.param.u32 	%r5, [_Z13scatterKernelPiS_S_S_ii_param_5];
	cvta.to.global.u64 	%rd1, %rd5;
	mov.u32 	%r7, %tid.x;
	mov.u32 	%r8, %ctaid.x;
	mov.u32 	%r9, %ntid.x;
	mad.lo.s32 	%r1, %r8, %r9, %r7;
	setp.ge.s32 	%p1, %r1, %r6;
	@%p1 bra 	$L__BB2_5;
	cvta.to.global.u64 	%rd6, %rd4;
	mul.wide.s32 	%rd7, %r1, 4;
	add.s64 	%rd8, %rd6, %rd7;
	ld.global.u32 	%r10, [%rd8];
	setp.ne.s32 	%p2, %r10, 0;
	@%p2 bra 	$L__BB2_3;
	add.s64 	%rd12, %rd1, %rd7;
	ld.global.u32 	%r14, [%rd12];
	bra.uni 	$L__BB2_4;
$L__BB2_3:
	add.s32 	%r11, %r5, %r1;
	add.s64 	%rd10, %rd1, %rd7;
	ld.global.u32 	%r12, [%rd10];
	sub.s32 	%r14, %r11, %r12;
$L__BB2_4:
	cvta.to.global.u64 	%rd13, %rd2;
	add.s64 	%rd15, %rd13, %rd7;
	ld.global.u32 	%r13, [%rd15];
	cvta.to.global.u64 	%rd16, %rd3;
	mul.wide.s32 	%rd17, %r14, 4;
	add.s64 	%rd18, %rd16, %rd17;
	st.global.u32 	[%rd18], %r13;
$L__BB2_5:
	ret;

}


// ===== COMPILED SASS (sm_100) =====

	.target	sm_100

	.elftype	@"ET_EXEC"


//--------------------- .note.nv.tkinfo           --------------------------
	.section	.note.nv.tkinfo,"",@"SHT_NOTE"
	.sectionflags	@"SHF_NOTE_NV_TKINFO"
	.tkinfo
        /*0018*/ 	.word	0x00000002
        /*0030*/ 	.string	""
        /*0030*/ 	.string	"ptxas"
        /*0030*/ 	.string	"Cuda compilation tools, release 13.0, V13.0.88"
        /*0030*/ 	.string	"Build cuda_13.0.r13.0/compiler.36424714_0"
        /*0030*/ 	.string	"-arch sm_100 -m 64 "



//--------------------- .note.nv.cuinfo           --------------------------
	.section	.note.nv.cuinfo,"",@"SHT_NOTE"
	.sectionflags	@"SHF_NOTE_NV_CUINFO"
        /*0018*/ 	.short	0x0002
        /*001a*/ 	.short	0x0064
        /*001c*/ 	.short	0x0082
	.zero		2


//--------------------- .nv.info                  --------------------------
	.section	.nv.info,"",@"SHT_CUDA_INFO"
	.align	4


	//----- nvinfo : EIATTR_REGCOUNT
	.align		4
        /*0000*/ 	.byte	0x04, 0x2f
        /*0002*/ 	.short	(.L_1 - .L_0)
	.align		4
.L_0:
        /*0004*/ 	.word	index@(_Z17computeMaskKernelPiS_ii)
        /*0008*/ 	.word	0x0000000a


	//----- nvinfo : EIATTR_FRAME_SIZE
	.align		4
.L_1:
        /*000c*/ 	.byte	0x04, 0x11
        /*000e*/ 	.short	(.L_3 - .L_2)
	.align		4
.L_2:
        /*0010*/ 	.word	index@(_Z17computeMaskKernelPiS_ii)
        /*0014*/ 	.word	0x00000000


	//----- nvinfo : EIATTR_REGCOUNT
	.align		4
.L_3:
        /*0018*/ 	.byte	0x04, 0x2f
        /*001a*/ 	.short	(.L_5 - .L_4)
	.align		4
.L_4:
        /*001c*/ 	.word	index@(_Z20computeExclusiveScanPiS_i)
        /*0020*/ 	.word	0x0000000c


	//----- nvinfo : EIATTR_FRAME_SIZE
	.align		4
.L_5:
        /*0024*/ 	.byte	0x04, 0x11
        /*0026*/ 	.short	(.L_7 - .L_6)
	.align		4
.L_6:
        /*0028*/ 	.word	index@(_Z20computeExclusiveScanPiS_i)
        /*002c*/ 	.word	0x00000000


	//----- nvinfo : EIATTR_REGCOUNT
	.align		4
.L_7:
        /*0030*/ 	.byte	0x04, 0x2f
        /*0032*/ 	.short	(.L_9 - .L_8)
	.align		4
.L_8:
        /*0034*/ 	.word	index@(_Z13scatterKernelPiS_S_S_ii)
        /*0038*/ 	.word	0x0000000e


	//----- nvinfo : EIATTR_FRAME_SIZE
	.align		4
.L_9:
        /*003c*/ 	.byte	0x04, 0x11
        /*003e*/ 	.short	(.L_11 - .L_10)
	.align		4
.L_10:
        /*0040*/ 	.word	index@(_Z13scatterKernelPiS_S_S_ii)
        /*0044*/ 	.word	0x00000000


	//----- nvinfo : EIATTR_MIN_STACK_SIZE
	.align		4
.L_11:
        /*0048*/ 	.byte	0x04, 0x12
        /*004a*/ 	.short	(.L_13 - .L_12)
	.align		4
.L_12:
        /*004c*/ 	.word	index@(_Z13scatterKernelPiS_S_S_ii)
        /*0050*/ 	.word	0x00000000


	//----- nvinfo : EIATTR_MIN_STACK_SIZE
	.align		4
.L_13:
        /*0054*/ 	.byte	0x04, 0x12
        /*0056*/ 	.short	(.L_15 - .L_14)
	.align		4
.L_14:
        /*0058*/ 	.word	index@(_Z20computeExclusiveScanPiS_i)
        /*005c*/ 	.word	0x00000000


	//----- nvinfo : EIATTR_MIN_STACK_SIZE
	.align		4
.L_15:
        /*0060*/ 	.byte	0x04, 0x12
        /*0062*/ 	.short	(.L_17 - .L_16)
	.align		4
.L_16:
        /*0064*/ 	.word	index@(_Z17computeMaskKernelPiS_ii)
        /*0068*/ 	.word	0x00000000
.L_17:


//--------------------- .nv.compat                --------------------------
	.section	.nv.compat,"",@"SHT_CUDA_COMPAT_INFO"
	.align	4
        /*0000*/ 	.byte	0x02, 0x09, 0x00, 0x00, 0x02, 0x02, 0x01, 0x00, 0x02, 0x05, 0x05, 0x00, 0x03, 0x07, 0x01, 0x01
        /*0010*/ 	.byte	0x02, 0x03, 0x00, 0x00, 0x02, 0x06, 0x01, 0x00, 0x04, 0x0b, 0x08, 0x00, 0x09, 0x00, 0x00, 0x00
        /*0020*/ 	.byte	0x00, 0x00, 0x00, 0x00


//--------------------- .nv.info._Z13scatterKernelPiS_S_S_ii --------------------------
	.section	.nv.info._Z13scatterKernelPiS_S_S_ii,"",@"SHT_CUDA_INFO"
	.sectionflags	@""
	.align	4


	//----- nvinfo : EIATTR_CUDA_API_VERSION
	.align		4
        /*0000*/ 	.byte	0x04, 0x37
        /*0002*/ 	.short	(.L_19 - .L_18)
.L_18:
        /*0004*/ 	.word	0x00000082


	//----- nvinfo : EIATTR_KPARAM_INFO
	.align		4
.L_19:
        /*0008*/ 	.byte	0x04, 0x17
        /*000a*/ 	.short	(.L_21 - .L_20)
.L_20:
        /*000c*/ 	.word	0x00000000
        /*0010*/ 	.short	0x0005
        /*0012*/ 	.short	0x0024
        /*0014*/ 	.byte	0x00, 0xf0, 0x11, 0x00


	//----- nvinfo : EIATTR_KPARAM_INFO
	.align		4
.L_21:
        /*0018*/ 	.byte	0x04, 0x17
        /*001a*/ 	.short	(.L_23 - .L_22)
.L_22:
        /*001c*/ 	.word	0x00000000
        /*0020*/ 	.short	0x0004
        /*0022*/ 	.short	0x0020
        /*0024*/ 	.byte	0x00, 0xf0, 0x11, 0x00


	//----- nvinfo : EIATTR_KPARAM_INFO
	.align		4
.L_23:
        /*0028*/ 	.byte	0x04, 0x17
        /*002a*/ 	.short	(.L_25 - .L_24)
.L_24:
        /*002c*/ 	.word	0x00000000
        /*0030*/ 	.short	0x0003
        /*0032*/ 	.short	0x0018
        /*0034*/ 	.byte	0x00, 0xf5, 0x21, 0x00


	//----- nvinfo : EIATTR_KPARAM_INFO
	.align		4
.L_25:
        /*0038*/ 	.byte	0x04, 0x17
        /*003a*/ 	.short	(.L_27 - .L_26)
.L_26:
        /*003c*/ 	.word	0x00000000
        /*0040*/ 	.short	0x0002
        /*0042*/ 	.short	0x0010
        /*0044*/ 	.byte	0x00, 0xf5, 0x21, 0x00


	//----- nvinfo : EIATTR_KPARAM_INFO
	.align		4
.L_27:
        /*0048*/ 	.byte	0x04, 0x17
        /*004a*/ 	.short	(.L_29 - .L_28)
.L_28:
        /*004c*/ 	.word	0x00000000
        /*0050*/ 	.short	0x0001
        /*0052*/ 	.short	0x0008
        /*0054*/ 	.byte	0x00, 0xf5, 0x21, 0x00


	//----- nvinfo : EIATTR_KPARAM_INFO
	.align		4
.L_29:
        /*0058*/ 	.byte	0x04, 0x17
        /*005a*/ 	.short	(.L_31 - .L_30)
.L_30:
        /*005c*/ 	.word	0x00000000
        /*0060*/ 	.short	0x0000
        /*0062*/ 	.short	0x0000
        /*0064*/ 	.byte	0x00, 0xf5, 0x21, 0x00


	//----- nvinfo : EIATTR_SPARSE_MMA_MASK
	.align		4
.L_31:
        /*0068*/ 	.byte	0x03, 0x50
        /*006a*/ 	.short	0x0000


	//----- nvinfo : EIATTR_MAXREG_COUNT
	.align		4
        /*006c*/ 	.byte	0x03, 0x1b
        /*006e*/ 	.short	0x00ff


	//----- nvinfo : EIATTR_MERCURY_ISA_VERSION
	.align		4
        /*0070*/ 	.byte	0x03, 0x5f
        /*0072*/ 	.short	0x0101


	//----- nvinfo : EIATTR_VRC_CTA_INIT_COUNT
	.align		4
        /*0074*/ 	.byte	0x02, 0x4a
	.zero		1
	.zero		1


	//----- nvinfo : EIATTR_EXIT_INSTR_OFFSETS
	.align		4
        /*0078*/ 	.byte	0x04, 0x1c
        /*007a*/ 	.short	(.L_33 - .L_32)


	//   ....[0]....
.L_32:
        /*007c*/ 	.word	0x00000070


	//   ....[1]....
        /*0080*/ 	.word	0x00000180


	//----- nvinfo : EIATTR_CBANK_PARAM_SIZE
	.align		4
.L_33:
        /*0084*/ 	.byte	0x03, 0x19
        /*0086*/ 	.short	0x0028


	//----- nvinfo : EIATTR_PARAM_CBANK
	.align		4
        /*0088*/ 	.byte	0x04, 0x0a
        /*008a*/ 	.short	(.L_35 - .L_34)
	.align		4
.L_34:
        /*008c*/ 	.word	index@(.nv.constant0._Z13scatterKernelPiS_S_S_ii)
        /*0090*/ 	.short	0x0380
        /*0092*/ 	.short	0x0028


	//----- nvinfo : EIATTR_SW_WAR
	.align		4
.L_35:
        /*0094*/ 	.byte	0x04, 0x36
        /*0096*/ 	.short	(.L_37 - .L_36)
.L_36:
        /*0098*/ 	.word	0x00000008
.L_37:


//--------------------- .nv.info._Z20computeExclusiveScanPiS_i --------------------------
	.section	.nv.info._Z20computeExclusiveScanPiS_i,"",@"SHT_CUDA_INFO"
	.sectionflags	@""
	.align	4


	//----- nvinfo : EIATTR_CUDA_API_VERSION
	.align		4
        /*0000*/ 	.byte	0x04, 0x37
        /*0002*/ 	.short	(.L_39 - .L_38)
.L_38:
        /*0004*/ 	.word	0x00000082


	//----- nvinfo : EIATTR_KPARAM_INFO
	.align		4
.L_39:
        /*0008*/ 	.byte	0x04, 0x17
        /*000a*/ 	.short	(.L_41 - .L_40)
.L_40:
        /*000c*/ 	.word	0x00000000
        /*0010*/ 	.short	0x0002
        /*0012*/ 	.short	0x0010
        /*0014*/ 	.byte	0x00, 0xf0, 0x11, 0x00


	//----- nvinfo : EIATTR_KPARAM_INFO
	.align		4
.L_41:
        /*0018*/ 	.byte	0x04, 0x17
        /*001a*/ 	.short	(.L_43 - .L_42)
.L_42:
        /*001c*/ 	.word	0x00000000
        /*0020*/ 	.short	0x0001
        /*0022*/ 	.short	0x0008
        /*0024*/ 	.byte	0x00, 0xf5, 0x21, 0x00


	//----- nvinfo : EIATTR_KPARAM_INFO
	.align		4
.L_43:
        /*0028*/ 	.byte	0x04, 0x17
        /*002a*/ 	.short	(.L_45 - .L_44)
.L_44:
        /*002c*/ 	.word	0x00000000
        /*0030*/ 	.short	0x0000
        /*0032*/ 	.short	0x0000
        /*0034*/ 	.byte	0x00, 0xf5, 0x21, 0x00


	//----- nvinfo : EIATTR_SPARSE_MMA_MASK
	.align		4
.L_45:
        /*0038*/ 	.byte	0x03, 0x50
        /*003a*/ 	.short	0x0000


	//----- nvinfo : EIATTR_MAXREG_COUNT
	.align		4
        /*003c*/ 	.byte	0x03, 0x1b
        /*003e*/ 	.short	0x00ff


	//----- nvinfo : EIATTR_NUM_BARRIERS
	.align		4
        /*0040*/ 	.byte	0x02, 0x4c
        /*0042*/ 	.byte	0x01
	.zero		1


	//----- nvinfo : EIATTR_MERCURY_ISA_VERSION
	.align		4
        /*0044*/ 	.byte	0x03, 0x5f
        /*0046*/ 	.short	0x0101


	//----- nvinfo : EIATTR_VRC_CTA_INIT_COUNT
	.align		4
        /*0048*/ 	.byte	0x02, 0x4a
	.zero		1
	.zero		1


	//----- nvinfo : EIATTR_EXIT_INSTR_OFFSETS
	.align		4
        /*004c*/ 	.byte	0x04, 0x1c
        /*004e*/ 	.short	(.L_47 - .L_46)


	//   ....[0]....
.L_46:
        /*0050*/ 	.word	0x00000240


	//   ....[1]....
        /*0054*/ 	.word	0x00000290


	//----- nvinfo : EIATTR_CBANK_PARAM_SIZE
	.align		4
.L_47:
        /*0058*/ 	.byte	0x03, 0x19
        /*005a*/ 	.short	0x0014


	//----- nvinfo : EIATTR_PARAM_CBANK
	.align		4
        /*005c*/ 	.byte	0x04, 0x0a
        /*005e*/ 	.short	(.L_49 - .L_48)
	.align		4
.L_48:
        /*0060*/ 	.word	index@(.nv.constant0._Z20computeExclusiveScanPiS_i)
        /*0064*/ 	.short	0x0380
        /*0066*/ 	.short	0x0014


	//----- nvinfo : EIATTR_SW_WAR
	.align		4
.L_49:
        /*0068*/ 	.byte	0x04, 0x36
        /*006a*/ 	.short	(.L_51 - .L_50)
.L_50:
        /*006c*/ 	.word	0x00000008
.L_51:


//--------------------- .nv.info._Z17computeMaskKernelPiS_ii --------------------------
	.section	.nv.info._Z17computeMaskKernelPiS_ii,"",@"SHT_CUDA_INFO"
	.sectionflags	@""
	.align	4


	//----- nvinfo : EIATTR_CUDA_API_VERSION
	.align		4
        /*0000*/ 	.byte	0x04, 0x37
        /*0002*/ 	.short	(.L_53 - .L_52)
.L_52:
        /*0004*/ 	.word	0x00000082


	//----- nvinfo : EIATTR_KPARAM_INFO
	.align		4
.L_53:
        /*0008*/ 	.byte	0x04, 0x17
        /*000a*/ 	.short	(.L_55 - .L_54)
.L_54:
        /*000c*/ 	.word	0x00000000
        /*0010*/ 	.short	0x0003
        /*0012*/ 	.short	0x0014
        /*0014*/ 	.byte	0x00, 0xf0, 0x11, 0x00


	//----- nvinfo : EIATTR_KPARAM_INFO
	.align		4
.L_55:
        /*0018*/ 	.byte	0x04, 0x17
        /*001a*/ 	.short	(.L_57 - .L_56)
.L_56:
        /*001c*/ 	.word	0x00000000
        /*0020*/ 	.short	0x0002
        /*0022*/ 	.short	0x0010
        /*0024*/ 	.byte	0x00, 0xf0, 0x11, 0x00


	//----- nvinfo : EIATTR_KPARAM_INFO
	.align		4
.L_57:
        /*0028*/ 	.byte	0x04, 0x17
        /*002a*/ 	.short	(.L_59 - .L_58)
.L_58:
        /*002c*/ 	.word	0x00000000
        /*0030*/ 	.short	0x0001
        /*0032*/ 	.short	0x0008
        /*0034*/ 	.byte	0x00, 0xf5, 0x21, 0x00


	//----- nvinfo : EIATTR_KPARAM_INFO
	.align		4
.L_59:
        /*0038*/ 	.byte	0x04, 0x17
        /*003a*/ 	.short	(.L_61 - .L_60)
.L_60:
        /*003c*/ 	.word	0x00000000
        /*0040*/ 	.short	0x0000
        /*0042*/ 	.short	0x0000
        /*0044*/ 	.byte	0x00, 0xf5, 0x21, 0x00


	//----- nvinfo : EIATTR_SPARSE_MMA_MASK
	.align		4
.L_61:
        /*0048*/ 	.byte	0x03, 0x50
        /*004a*/ 	.short	0x0000


	//----- nvinfo : EIATTR_MAXREG_COUNT
	.align		4
        /*004c*/ 	.byte	0x03, 0x1b
        /*004e*/ 	.short	0x00ff


	//----- nvinfo : EIATTR_MERCURY_ISA_VERSION
	.align		4
        /*0050*/ 	.byte	0x03, 0x5f
        /*0052*/ 	.short	0x0101


	//----- nvinfo : EIATTR_VRC_CTA_INIT_COUNT
	.align		4
        /*0054*/ 	.byte	0x02, 0x4a
	.zero		1
	.zero		1


	//----- nvinfo : EIATTR_EXIT_INSTR_OFFSETS
	.align		4
        /*0058*/ 	.byte	0x04, 0x1c
        /*005a*/ 	.short	(.L_63 - .L_62)


	//   ....[0]....
.L_62:
        /*005c*/ 	.word	0x00000070


	//   ....[1]....
        /*0060*/ 	.word	0x00000120


	//----- nvinfo : EIATTR_CBANK_PARAM_SIZE
	.align		4
.L_63:
        /*0064*/ 	.byte	0x03, 0x19
        /*0066*/ 	.short	0x0018


	//----- nvinfo : EIATTR_PARAM_CBANK
	.align		4
        /*0068*/ 	.byte	0x04, 0x0a
        /*006a*/ 	.short	(.L_65 - .L_64)
	.align		4
.L_64:
        /*006c*/ 	.word	index@(.nv.constant0._Z17computeMaskKernelPiS_ii)
        /*0070*/ 	.short	0x0380
        /*0072*/ 	.short	0x0018


	//----- nvinfo : EIATTR_SW_WAR
	.align		4
.L_65:
        /*0074*/ 	.byte	0x04, 0x36
        /*0076*/ 	.short	(.L_67 - .L_66)
.L_66:
        /*0078*/ 	.word	0x00000008
.L_67:


//--------------------- .nv.callgraph             --------------------------
	.section	.nv.callgraph,"",@"SHT_CUDA_CALLGRAPH"
	.align	4
	.sectionentsize	8
	.align		4
        /*0000*/ 	.word	0x00000000
	.align		4
        /*0004*/ 	.word	0xffffffff
	.align		4
        /*0008*/ 	.word	0x00000000
	.align		4
        /*000c*/ 	.word	0xfffffffe
	.align		4
        /*0010*/ 	.word	0x00000000
	.align		4
        /*0014*/ 	.word	0xfffffffd
	.align		4
        /*0018*/ 	.word	0x00000000
	.align		4
        /*001c*/ 	.word	0xfffffffc


//--------------------- .text._Z13scatterKernelPiS_S_S_ii --------------------------
	.section	.text._Z13scatterKernelPiS_S_S_ii,"ax",@progbits
	.align	128
        .global         _Z13scatterKernelPiS_S_S_ii
        .type           _Z13scatterKernelPiS_S_S_ii,@function
        .size           _Z13scatterKernelPiS_S_S_ii,(.L_x_5 - _Z13scatterKernelPiS_S_S_ii)
        .other          _Z13scatterKernelPiS_S_S_ii,@"STO_CUDA_ENTRY STV_DEFAULT"
_Z13scatterKernelPiS_S_S_ii:
.text._Z13scatterKernelPiS_S_S_ii:
[----:B------:R-:W-:Y:S01]  /*0000*/  LDC R1, c[0x0][0x37c] ;  /* 0x0000df00ff017b82 */ /* 0x000fe20000000800 */
[----:B------:R-:W0:Y:S07]  /*0010*/  S2R R11, SR_TID.X ;  /* 0x00000000000b7919 */ /* 0x000e2e0000002100 */
[----:B------:R-:W0:Y:S01]  /*0020*/  S2UR UR4, SR_CTAID.X ;  /* 0x00000000000479c3 */ /* 0x000e220000002500 */
[----:B------:R-:W1:Y:S07]  /*0030*/  LDCU UR5, c[0x0][0x3a0] ;  /* 0x00007400ff0577ac */ /* 0x000e6e0008000800 */
[----:B------:R-:W0:Y:S02]  /*0040*/  LDC R0, c[0x0][0x360] ;  /* 0x0000d800ff007b82 */ /* 0x000e240000000800 */
[----:B0-----:R-:W-:-:S05]  /*0050*/  IMAD R11, R0, UR4, R11 ;  /* 0x00000004000b7c24 */ /* 0x001fca000f8e020b */
[----:B-1----:R-:W-:-:S13]  /*0060*/  ISETP.GE.AND P0, PT, R11, UR5, PT ;  /* 0x000000050b007c0c */ /* 0x002fda000bf06270 */
[----:B------:R-:W-:Y:S05]  /*0070*/  @P0 EXIT ;  /* 0x000000000000094d */ /* 0x000fea0003800000 */
[----:B------:R-:W0:Y:S01]  /*0080*/  LDC.64 R2, c[0x0][0x390] ;  /* 0x0000e400ff027b82 */ /* 0x000e220000000a00 */
[----:B------:R-:W1:Y:S07]  /*0090*/  LDCU.64 UR4, c[0x0][0x358] ;  /* 0x00006b00ff0477ac */ /* 0x000e6e0008000a00 */
[----:B------:R-:W2:Y:S08]  /*00a0*/  LDC.64 R4, c[0x0][0x398] ;  /* 0x0000e600ff047b82 */ /* 0x000eb00000000a00 */
[----:B------:R-:W3:Y:S01]  /*00b0*/  LDC.64 R6, c[0x0][0x380] ;  /* 0x0000e000ff067b82 */ /* 0x000ee20000000a00 */
[----:B0-----:R-:W-:-:S07]  /*00c0*/  IMAD.WIDE R2, R11, 0x4, R2 ;  /* 0x000000040b027825 */ /* 0x001fce00078e0202 */
[----:B------:R-:W0:Y:S01]  /*00d0*/  LDC.64 R8, c[0x0][0x388] ;  /* 0x0000e200ff087b82 */ /* 0x000e220000000a00 */
[----:B-1----:R-:W4:Y:S01]  /*00e0*/  LDG.E R2, desc[UR4][R2.64] ;  /* 0x0000000402027981 */ /* 0x002f22000c1e1900 */
[----:B--2---:R-:W-:-:S06]  /*00f0*/  IMAD.WIDE R4, R11, 0x4, R4 ;  /* 0x000000040b047825 */ /* 0x004fcc00078e0204 */
[----:B------:R-:W2:Y:S01]  /*0100*/  LDG.E R4, desc[UR4][R4.64] ;  /* 0x0000000404047981 */ /* 0x000ea2000c1e1900 */
[----:B---3--:R-:W-:-:S06]  /*0110*/  IMAD.WIDE R6, R11, 0x4, R6 ;  /* 0x000000040b067825 */ /* 0x008fcc00078e0206 */
[----:B------:R-:W3:Y:S01]  /*0120*/  LDG.E R7, desc[UR4][R6.64] ;  /* 0x0000000406077981 */ /* 0x000ee2000c1e1900 */
[----:B----4-:R-:W-:-:S13]  /*0130*/  ISETP.NE.AND P0, PT, R2, RZ, PT ;  /* 0x000000ff0200720c */ /* 0x010fda0003f05270 */
[----:B------:R-:W2:Y:S02]  /*0140*/  @P0 LDC R0, c[0x0][0x3a4] ;  /* 0x0000e900ff000b82 */ /* 0x000ea40000000800 */
[----:B--2---:R-:W-:-:S05]  /*0150*/  @P0 IADD3 R4, PT, PT, -R4, R0, R11 ;  /* 0x0000000004040210 */ /* 0x004fca0007ffe10b */
[----:B0-----:R-:W-:-:S05]  /*0160*/  IMAD.WIDE R2, R4, 0x4, R8 ;  /* 0x0000000404027825 */ /* 0x001fca00078e0208 */
[----:B---3--:R-:W-:Y:S01]  /*0170*/  STG.E desc[UR4][R2.64], R7 ;  /* 0x0000000702007986 */ /* 0x008fe2000c101904 */
[----:B------:R-:W-:Y:S05]  /*0180*/  EXIT ;  /* 0x000000000000794d */ /* 0x000fea0003800000 */
.L_x_0:
[----:B------:R-:W-:-:S00]  /*0190*/  BRA `(.L_x_0) ;  /* 0xfffffffc00fc7947 */ /* 0x000fc0000383ffff */
[----:B------:R-:W-:-:S00]  /*01a0*/  NOP ;  /* 0x0000000000007918 */ /* 0x000fc00000000000 */
        /* <DEDUP_REMOVED lines=13> */
.L_x_5:


//--------------------- .text._Z20computeExclusiveScanPiS_i --------------------------
	.section	.text._Z20computeExclusiveScanPiS_i,"ax",@progbits
	.align	128
        .global         _Z20computeExclusiveScanPiS_i
        .type           _Z20computeExclusiveScanPiS_i,@function
        .size           _Z20computeExclusiveScanPiS_i,(.L_x_6 - _Z20computeExclusiveScanPiS_i)
        .other          _Z20computeExclusiveScanPiS_i,@"STO_CUDA_ENTRY STV_DEFAULT"
_Z20computeExclusiveScanPiS_i:
.text._Z20computeExclusiveScanPiS_i:
[----:B------:R-:W-:Y:S01]  /*0000*/  LDC R1, c[0x0][0x37c] ;  /* 0x0000df00ff017b82 */ /* 0x000fe20000000800 */
[----:B------:R-:W0:Y:S07]  /*0010*/  S2R R4, SR_TID.X ;  /* 0x0000000000047919 */ /* 0x000e2e0000002100 */
[----:B------:R-:W0:Y:S01]  /*0020*/  S2UR UR4, SR_CTAID.X ;  /* 0x00000000000479c3 */ /* 0x000e220000002500 */
[----:B------:R-:W1:Y:S01]  /*0030*/  LDCU UR5, c[0x0][0x390] ;  /* 0x00007200ff0577ac */ /* 0x000e620008000800 */
[----:B------:R-:W2:Y:S06]  /*0040*/  LDCU.64 UR6, c[0x0][0x358] ;  /* 0x00006b00ff0677ac */ /* 0x000eac0008000a00 */
[----:B------:R-:W0:Y:S02]  /*0050*/  LDC R9, c[0x0][0x360] ;  /* 0x0000d800ff097b82 */ /* 0x000e240000000800 */
[----:B0-----:R-:W-:-:S05]  /*0060*/  IMAD R5, R9, UR4, R4 ;  /* 0x0000000409057c24 */ /* 0x001fca000f8e0204 */
[----:B-1----:R-:W-:-:S13]  /*0070*/  ISETP.GE.AND P0, PT, R5, UR5, PT ;  /* 0x0000000505007c0c */ /* 0x002fda000bf06270 */
[----:B------:R-:W0:Y:S02]  /*0080*/  @!P0 LDC.64 R2, c[0x0][0x380] ;  /* 0x0000e000ff028b82 */ /* 0x000e240000000a00 */
[----:B0-----:R-:W-:-:S06]  /*0090*/  @!P0 IMAD.WIDE R2, R5, 0x4, R2 ;  /* 0x0000000405028825 */ /* 0x001fcc00078e0202 */
[----:B--2---:R-:W2:Y:S01]  /*00a0*/  @!P0 LDG.E R3, desc[UR6][R2.64] ;  /* 0x0000000602038981 */ /* 0x004ea2000c1e1900 */
[----:B------:R-:W0:Y:S01]  /*00b0*/  S2UR UR5, SR_CgaCtaId ;  /* 0x00000000000579c3 */ /* 0x000e220000008800 */
[----:B------:R-:W-:Y:S01]  /*00c0*/  UMOV UR4, 0x400 ;  /* 0x0000040000047882 */ /* 0x000fe20000000000 */
[----:B------:R-:W-:Y:S01]  /*00d0*/  ISETP.GE.U32.AND P1, PT, R9, 0x2, PT ;  /* 0x000000020900780c */ /* 0x000fe20003f26070 */
[----:B0-----:R-:W-:-:S06]  /*00e0*/  ULEA UR4, UR5, UR4, 0x18 ;  /* 0x0000000405047291 */ /* 0x001fcc000f8ec0ff */
[----:B------:R-:W-:-:S05]  /*00f0*/  LEA R0, R4, UR4, 0x2 ;  /* 0x0000000404007c11 */ /* 0x000fca000f8e10ff */
[----:B--2---:R0:W-:Y:S04]  /*0100*/  @!P0 STS [R0], R3 ;  /* 0x0000000300008388 */ /* 0x0041e80000000800 */
[----:B------:R0:W-:Y:S01]  /*0110*/  @P0 STS [R0], RZ ;  /* 0x000000ff00000388 */ /* 0x0001e20000000800 */
[----:B------:R-:W-:Y:S06]  /*0120*/  BAR.SYNC.DEFER_BLOCKING 0x0 ;  /* 0x0000000000007b1d */ /* 0x000fec0000010000 */
[----:B------:R-:W-:Y:S05]  /*0130*/  @!P1 BRA `(.L_x_1) ;  /* 0x0000000000389947 */ /* 0x000fea0003800000 */
[----:B------:R-:W-:-:S05]  /*0140*/  UMOV UR5, 0x1 ;  /* 0x0000000100057882 */ /* 0x000fca0000000000 */
.L_x_2:
[----:B------:R-:W-:Y:S01]  /*0150*/  ISETP.GE.U32.AND P0, PT, R4, UR5, PT ;  /* 0x0000000504007c0c */ /* 0x000fe2000bf06070 */
[----:B------:R-:W-:-:S12]  /*0160*/  IMAD.MOV.U32 R2, RZ, RZ, RZ ;  /* 0x000000ffff027224 */ /* 0x000fd800078e00ff */
[----:B0-----:R-:W-:Y:S01]  /*0170*/  @P0 VIADD R3, R4, -UR5 ;  /* 0x8000000504030c36 */ /* 0x001fe20008000000 */
[----:B------:R-:W-:-:S04]  /*0180*/  USHF.L.U32 UR5, UR5, 0x1, URZ ;  /* 0x0000000105057899 */ /* 0x000fc800080006ff */
[----:B------:R-:W-:-:S05]  /*0190*/  @P0 LEA R3, R3, UR4, 0x2 ;  /* 0x0000000403030c11 */ /* 0x000fca000f8e10ff */
[----:B------:R-:W-:Y:S01]  /*01a0*/  @P0 LDS R2, [R3] ;  /* 0x0000000003020984 */ /* 0x000fe20000000800 */
[----:B------:R-:W-:Y:S01]  /*01b0*/  BAR.SYNC.DEFER_BLOCKING 0x0 ;  /* 0x0000000000007b1d */ /* 0x000fe20000010000 */
[----:B------:R-:W-:-:S05]  /*01c0*/  ISETP.LE.U32.AND P0, PT, R9, UR5, PT ;  /* 0x0000000509007c0c */ /* 0x000fca000bf03070 */
[----:B-1----:R-:W0:Y:S02]  /*01d0*/  LDS R7, [R0] ;  /* 0x0000000000077984 */ /* 0x002e240000000800 */
[----:B0-----:R-:W-:-:S05]  /*01e0*/  IMAD.IADD R7, R7, 0x1, R2 ;  /* 0x0000000107077824 */ /* 0x001fca00078e0202 */
[----:B------:R1:W-:Y:S01]  /*01f0*/  STS [R0], R7 ;  /* 0x0000000700007388 */ /* 0x0003e20000000800 */
[----:B------:R-:W-:Y:S06]  /*0200*/  BAR.SYNC.DEFER_BLOCKING 0x0 ;  /* 0x0000000000007b1d */ /* 0x000fec0000010000 */
[----:B------:R-:W-:Y:S05]  /*0210*/  @!P0 BRA `(.L_x_2) ;  /* 0xfffffffc00cc8947 */ /* 0x000fea000383ffff */
.L_x_1:
[----:B------:R-:W2:Y:S02]  /*0220*/  LDCU UR4, c[0x0][0x390] ;  /* 0x00007200ff0477ac */ /* 0x000ea40008000800 */
[----:B--2---:R-:W-:-:S13]  /*0230*/  ISETP.GE.AND P0, PT, R5, UR4, PT ;  /* 0x0000000405007c0c */ /* 0x004fda000bf06270 */
[----:B------:R-:W-:Y:S05]  /*0240*/  @P0 EXIT ;  /* 0x000000000000094d */ /* 0x000fea0003800000 */
[----:B-1----:R-:W1:Y:S01]  /*0250*/  LDS R7, [R0] ;  /* 0x0000000000077984 */ /* 0x002e620000000800 */
[----:B0-----:R-:W0:Y:S02]  /*0260*/  LDC.64 R2, c[0x0][0x388] ;  /* 0x0000e200ff027b82 */ /* 0x001e240000000a00 */
[----:B0-----:R-:W-:-:S05]  /*0270*/  IMAD.WIDE R2, R5, 0x4, R2 ;  /* 0x0000000405027825 */ /* 0x001fca00078e0202 */
[----:B-1----:R-:W-:Y:S01]  /*0280*/  STG.E desc[UR6][R2.64], R7 ;  /* 0x0000000702007986 */ /* 0x002fe2000c101906 */
[----:B------:R-:W-:Y:S05]  /*0290*/  EXIT ;  /* 0x000000000000794d */ /* 0x000fea0003800000 */
.L_x_3:
        /* <DEDUP_REMOVED lines=14> */
.L_x_6:


//--------------------- .text._Z17computeMaskKernelPiS_ii --------------------------
	.section	.text._Z17computeMaskKernelPiS_ii,"ax",@progbits
	.align	128
        .global         _Z17computeMaskKernelPiS_ii
        .type           _Z17computeMaskKernelPiS_ii,@function
        .size           _Z17computeMaskKernelPiS_ii,(.L_x_7 - _Z17computeMaskKernelPiS_ii)
        .other          _Z17computeMaskKernelPiS_ii,@"STO_CUDA_ENTRY STV_DEFAULT"
_Z17computeMaskKernelPiS_ii:
.text._Z17computeMaskKernelPiS_ii:
        /* <DEDUP_REMOVED lines=9> */
[----:B------:R-:W1:Y:S01]  /*0090*/  LDCU.64 UR4, c[0x0][0x358] ;  /* 0x00006b00ff0477ac */ /* 0x000e620008000a00 */
[----:B------:R-:W2:Y:S06]  /*00a0*/  LDCU UR6, c[0x0][0x390] ;  /* 0x00007200ff0677ac */ /* 0x000eac0008000800 */
[----:B------:R-:W3:Y:S01]  /*00b0*/  LDC.64 R4, c[0x0][0x388] ;  /* 0x0000e200ff047b82 */ /* 0x000ee20000000a00 */
[----:B0-----:R-:W-:-:S06]  /*00c0*/  IMAD.WIDE R2, R7, 0x4, R2 ;  /* 0x0000000407027825 */ /* 0x001fcc00078e0202 */
[----:B-1----:R-:W2:Y:S01]  /*00d0*/  LDG.E R2, desc[UR4][R2.64] ;  /* 0x0000000402027981 */ /* 0x002ea2000c1e1900 */
[----:B---3--:R-:W-:Y:S01]  /*00e0*/  IMAD.WIDE R4, R7, 0x4, R4 ;  /* 0x0000000407047825 */ /* 0x008fe200078e0204 */
[----:B--2---:R-:W-:-:S04]  /*00f0*/  SHF.R.U32.HI R0, RZ, UR6, R2 ;  /* 0x00000006ff007c19 */ /* 0x004fc80008011602 */
[----:B------:R-:W-:-:S05]  /*0100*/  LOP3.LUT R7, R0, 0x1, RZ, 0xc0, !PT ;  /* 0x0000000100077812 */ /* 0x000fca00078ec0ff */
[----:B------:R-:W-:Y:S01]  /*0110*/  STG.E desc[UR4][R4.64], R7 ;  /* 0x0000000704007986 */ /* 0x000fe2000c101904 */
[----:B------:R-:W-:Y:S05]  /*0120*/  EXIT ;  /* 0x000000000000794d */ /* 0x000fea0003800000 */
.L_x_4:
        /* <DEDUP_REMOVED lines=13> */
.L_x_7:


//--------------------- .nv.shared._Z13scatterKernelPiS_S_S_ii --------------------------
	.section	.nv.shared._Z13scatterKernelPiS_S_S_ii,"aw",@nobits
	.sectionflags	@""
	.align	16
	.zero		1024


//--------------------- .nv.shared.reserved.0     --------------------------
	.section	.nv.shared.reserved.0,"aw",@nobits
	.weak		__nv_reservedSMEM_offset_0_alias
	.size		__nv_reservedSMEM_offset_0_alias, 0, 64
	.other		__nv_reservedSMEM_offset_0_alias,@"STO_CUDA_RESERVED_SHARED STV_DEFAULT"
__nv_reservedSMEM_offset_0_alias:
	.zero		0
	.zero		64


//--------------------- .nv.shared._Z20computeExclusiveScanPiS_i --------------------------
	.section	.nv.shared._Z20computeExclusiveScanPiS_i,"aw",@nobits
	.sectionflags	@""
	.align	16
	.zero		1024


//--------------------- .nv.shared._Z17computeMaskKernelPiS_ii --------------------------
	.section	.nv.shared._Z17computeMaskKernelPiS_ii,"aw",@nobits
	.sectionflags	@""
	.align	16
	.zero		1024


//--------------------- .nv.constant0._Z13scatterKernelPiS_S_S_ii --------------------------
	.section	.nv.constant0._Z13scatterKernelPiS_S_S_ii,"a",@progbits
	.sectionflags	@""
	.align	4
.nv.constant0._Z13scatterKernelPiS_S_S_ii:
	.zero		936


//--------------------- .nv.constant0._Z20computeExclusiveScanPiS_i --------------------------
	.section	.nv.constant0._Z20computeExclusiveScanPiS_i,"a",@progbits
	.sectionflags	@""
	.align	4
.nv.constant0._Z20computeExclusiveScanPiS_i:
	.zero		916


//--------------------- .nv.constant0._Z17computeMaskKernelPiS_ii --------------------------
	.section	.nv.constant0._Z17computeMaskKernelPiS_ii,"a",@progbits
	.sectionflags	@""
	.align	4
.nv.constant0._Z17computeMaskKernelPiS_ii:
	.zero		920


//--------------------- SYMBOLS --------------------------

	.type		.nv.reservedSmem.offset0,@object
	.size		.nv.reservedSmem.offset0,0x4
	.type		.nv.reservedSmem.cap,@object
	.size		.nv.reservedSmem.cap,0x4
